//
// Generated by NVIDIA NVVM Compiler
//
// Compiler Build ID: CL-36424714
// Cuda compilation tools, release 13.0, V13.0.88
// Based on NVVM 20.0.0
//

.version 9.0
.target sm_100
.address_size 64

	// .globl	_Z7cudaBFSPiS_S_iiS_S_S_S_Pb

.visible .entry _Z7cudaBFSPiS_S_iiS_S_S_S_Pb(
	.param .u64 .ptr .align 1 _Z7cudaBFSPiS_S_iiS_S_S_S_Pb_param_0,
	.param .u64 .ptr .align 1 _Z7cudaBFSPiS_S_iiS_S_S_S_Pb_param_1,
	.param .u64 .ptr .align 1 _Z7cudaBFSPiS_S_iiS_S_S_S_Pb_param_2,
	.param .u32 _Z7cudaBFSPiS_S_iiS_S_S_S_Pb_param_3,
	.param .u32 _Z7cudaBFSPiS_S_iiS_S_S_S_Pb_param_4,
	.param .u64 .ptr .align 1 _Z7cudaBFSPiS_S_iiS_S_S_S_Pb_param_5,
	.param .u64 .ptr .align 1 _Z7cudaBFSPiS_S_iiS_S_S_S_Pb_param_6,
	.param .u64 .ptr .align 1 _Z7cudaBFSPiS_S_iiS_S_S_S_Pb_param_7,
	.param .u64 .ptr .align 1 _Z7cudaBFSPiS_S_iiS_S_S_S_Pb_param_8,
	.param .u64 .ptr .align 1 _Z7cudaBFSPiS_S_iiS_S_S_S_Pb_param_9
)
{
	.reg .pred 	%p<11>;
	.reg .b16 	%rs<8>;
	.reg .b32 	%r<21>;
	.reg .b64 	%rd<33>;

	ld.param.u64 	%rd11, [_Z7cudaBFSPiS_S_iiS_S_S_S_Pb_param_0];
	ld.param.u64 	%rd12, [_Z7cudaBFSPiS_S_iiS_S_S_S_Pb_param_1];
	ld.param.u32 	%r10, [_Z7cudaBFSPiS_S_iiS_S_S_S_Pb_param_3];
	ld.param.u32 	%r11, [_Z7cudaBFSPiS_S_iiS_S_S_S_Pb_param_4];
	ld.param.u64 	%rd14, [_Z7cudaBFSPiS_S_iiS_S_S_S_Pb_param_5];
	ld.param.u64 	%rd15, [_Z7cudaBFSPiS_S_iiS_S_S_S_Pb_param_6];
	ld.param.u64 	%rd13, [_Z7cudaBFSPiS_S_iiS_S_S_S_Pb_param_8];
	ld.param.u64 	%rd16, [_Z7cudaBFSPiS_S_iiS_S_S_S_Pb_param_9];
	cvta.to.global.u64 	%rd1, %rd14;
	cvta.to.global.u64 	%rd2, %rd15;
	cvta.to.global.u64 	%rd3, %rd16;
	mov.u32 	%r12, %ctaid.x;
	mov.u32 	%r13, %ntid.x;
	mul.lo.s32 	%r14, %r12, %r13;
	mov.u32 	%r15, %tid.x;
	mul.lo.s32 	%r1, %r14, %r15;
	cvt.s64.s32 	%rd17, %r1;
	add.s64 	%rd4, %rd3, %rd17;
	ld.global.u8 	%rs1, [%rd4];
	setp.ne.s16 	%p1, %rs1, 0;
	setp.gt.s32 	%p2, %r1, 4;
	or.pred  	%p3, %p2, %p1;
	@%p3 bra 	$L__BB0_2;
	mul.wide.s32 	%rd18, %r1, 4;
	add.s64 	%rd19, %rd2, %rd18;
	st.global.u32 	[%rd19], %r1;
	mov.b16 	%rs2, 1;
	st.global.u8 	[%rd4], %rs2;
	add.s64 	%rd20, %rd1, %rd18;
	mov.b32 	%r16, -1;
	st.global.u32 	[%rd20], %r16;
$L__BB0_2:
	bar.sync 	0;
	cvt.s64.s32 	%rd21, %r10;
	add.s64 	%rd5, %rd3, %rd21;
	cvt.s64.s32 	%rd22, %r11;
	add.s64 	%rd6, %rd3, %rd22;
	ld.global.u8 	%rs3, [%rd6];
	setp.ne.s16 	%p4, %rs3, 0;
	@%p4 bra 	$L__BB0_11;
	cvta.to.global.u64 	%rd23, %rd11;
	mul.wide.s32 	%rd24, %r1, 4;
	add.s64 	%rd7, %rd23, %rd24;
	cvta.to.global.u64 	%rd8, %rd12;
	cvta.to.global.u64 	%rd9, %rd13;
$L__BB0_4:
	ld.global.u8 	%rs4, [%rd5];
	setp.ne.s16 	%p5, %rs4, 0;
	@%p5 bra 	$L__BB0_11;
	ld.global.u32 	%r19, [%rd7];
	ld.global.u32 	%r18, [%rd7+4];
	setp.ge.s32 	%p6, %r19, %r18;
	@%p6 bra 	$L__BB0_10;
$L__BB0_6:
	mul.wide.s32 	%rd25, %r19, 4;
	add.s64 	%rd26, %rd8, %rd25;
	ld.global.u32 	%r6, [%rd26];
	cvt.s64.s32 	%rd27, %r6;
	add.s64 	%rd10, %rd3, %rd27;
	ld.global.u8 	%rs5, [%rd10];
	setp.ne.s16 	%p7, %rs5, 0;
	@%p7 bra 	$L__BB0_9;
	add.s64 	%rd29, %rd9, %rd25;
	ld.global.u32 	%r17, [%rd29];
	setp.lt.s32 	%p8, %r17, 1;
	@%p8 bra 	$L__BB0_9;
	mul.wide.s32 	%rd30, %r6, 4;
	add.s64 	%rd31, %rd2, %rd30;
	st.global.u32 	[%rd31], %r1;
	mov.b16 	%rs6, 1;
	st.global.u8 	[%rd10], %rs6;
	add.s64 	%rd32, %rd1, %rd30;
	st.global.u32 	[%rd32], %r1;
	ld.global.u32 	%r18, [%rd7+4];
$L__BB0_9:
	add.s32 	%r19, %r19, 1;
	setp.lt.s32 	%p9, %r19, %r18;
	@%p9 bra 	$L__BB0_6;
$L__BB0_10:
	bar.sync 	0;
	ld.global.u8 	%rs7, [%rd6];
	setp.eq.s16 	%p10, %rs7, 0;
	@%p10 bra 	$L__BB0_4;
$L__BB0_11:
	ret;

}
	// .globl	_Z11augmentPathPiS_S_ii
.visible .entry _Z11augmentPathPiS_S_ii(
	.param .u64 .ptr .align 1 _Z11augmentPathPiS_S_ii_param_0,
	.param .u64 .ptr .align 1 _Z11augmentPathPiS_S_ii_param_1,
	.param .u64 .ptr .align 1 _Z11augmentPathPiS_S_ii_param_2,
	.param .u32 _Z11augmentPathPiS_S_ii_param_3,
	.param .u32 _Z11augmentPathPiS_S_ii_param_4
)
{
	.reg .pred 	%p<7>;
	.reg .b32 	%r<31>;
	.reg .b64 	%rd<21>;

	ld.param.u64 	%rd4, [_Z11augmentPathPiS_S_ii_param_0];
	ld.param.u64 	%rd5, [_Z11augmentPathPiS_S_ii_param_1];
	ld.param.u64 	%rd3, [_Z11augmentPathPiS_S_ii_param_2];
	ld.param.u32 	%r9, [_Z11augmentPathPiS_S_ii_param_3];
	cvta.to.global.u64 	%rd1, %rd4;
	cvta.to.global.u64 	%rd2, %rd5;
	mov.u32 	%r10, %ctaid.x;
	mov.u32 	%r11, %ntid.x;
	mul.lo.s32 	%r12, %r10, %r11;
	mov.u32 	%r13, %tid.x;
	mul.lo.s32 	%r30, %r12, %r13;
	setp.gt.s32 	%p1, %r30, 4;
	@%p1 bra 	$L__BB1_8;
	mul.wide.s32 	%rd6, %r30, 4;
	add.s64 	%rd7, %rd2, %rd6;
	ld.global.u32 	%r14, [%rd7];
	setp.eq.s32 	%p2, %r14, -1;
	@%p2 bra 	$L__BB1_8;
	setp.eq.s32 	%p3, %r30, %r9;
	mov.b32 	%r29, 1000000000;
	@%p3 bra 	$L__BB1_5;
	mov.b32 	%r29, 1000000000;
	mov.u32 	%r28, %r30;
$L__BB1_4:
	mul.wide.s32 	%rd8, %r28, 4;
	add.s64 	%rd9, %rd2, %rd8;
	ld.global.u32 	%r5, [%rd9];
	mad.lo.s32 	%r17, %r5, 5, %r28;
	mul.wide.s32 	%rd10, %r17, 4;
	add.s64 	%rd11, %rd1, %rd10;
	ld.global.u32 	%r18, [%rd11];
	min.s32 	%r29, %r29, %r18;
	setp.eq.s32 	%p4, %r5, %r9;
	mov.u32 	%r28, %r5;
	@%p4 bra 	$L__BB1_5;
	bra.uni 	$L__BB1_4;
$L__BB1_5:
	setp.eq.s32 	%p5, %r30, %r9;
	@%p5 bra 	$L__BB1_7;
$L__BB1_6:
	mul.wide.s32 	%rd12, %r30, 4;
	add.s64 	%rd13, %rd2, %rd12;
	ld.global.u32 	%r8, [%rd13];
	mad.lo.s32 	%r19, %r8, 5, %r30;
	mul.wide.s32 	%rd14, %r19, 4;
	add.s64 	%rd15, %rd1, %rd14;
	ld.global.u32 	%r20, [%rd15];
	sub.s32 	%r21, %r20, %r29;
	st.global.u32 	[%rd15], %r21;
	mad.lo.s32 	%r22, %r30, 5, %r8;
	mul.wide.s32 	%rd16, %r22, 4;
	add.s64 	%rd17, %rd1, %rd16;
	ld.global.u32 	%r23, [%rd17];
	add.s32 	%r24, %r23, %r29;
	st.global.u32 	[%rd17], %r24;
	setp.ne.s32 	%p6, %r8, %r9;
	mov.u32 	%r30, %r8;
	@%p6 bra 	$L__BB1_6;
$L__BB1_7:
	cvta.to.global.u64 	%rd18, %rd3;
	add.s64 	%rd20, %rd18, %rd6;
	ld.global.u32 	%r25, [%rd20];
	add.s32 	%r26, %r25, %r29;
	st.global.u32 	[%rd20], %r26;
$L__BB1_8:
	ret;

}


// ===== COMPILED SASS (sm_100) =====

	.target	sm_100

	.elftype	@"ET_EXEC"


//--------------------- .note.nv.tkinfo           --------------------------
	.section	.note.nv.tkinfo,"",@"SHT_NOTE"
	.sectionflags	@"SHF_NOTE_NV_TKINFO"
	.tkinfo
        /*0018*/ 	.word	0x00000002
        /*0030*/ 	.string	""
        /*0030*/ 	.string	"ptxas"
        /*0030*/ 	.string	"Cuda compilation tools, release 13.0, V13.0.88"
        /*0030*/ 	.string	"Build cuda_13.0.r13.0/compiler.36424714_0"
        /*0030*/ 	.string	"-arch sm_100 -m 64 "



//--------------------- .note.nv.cuinfo           --------------------------
	.section	.note.nv.cuinfo,"",@"SHT_NOTE"
	.sectionflags	@"SHF_NOTE_NV_CUINFO"
        /*0018*/ 	.short	0x0002
        /*001a*/ 	.short	0x0064
        /*001c*/ 	.short	0x0082
	.zero		2


//--------------------- .nv.info                  --------------------------
	.section	.nv.info,"",@"SHT_CUDA_INFO"
	.align	4


	//----- nvinfo : EIATTR_REGCOUNT
	.align		4
        /*0000*/ 	.byte	0x04, 0x2f
        /*0002*/ 	.short	(.L_1 - .L_0)
	.align		4
.L_0:
        /*0004*/ 	.word	index@(_Z7cudaBFSPiS_S_iiS_S_S_S_Pb)
        /*0008*/ 	.word	0x00000019


	//----- nvinfo : EIATTR_FRAME_SIZE
	.align		4
.L_1:
        /*000c*/ 	.byte	0x04, 0x11
        /*000e*/ 	.short	(.L_3 - .L_2)
	.align		4
.L_2:
        /*0010*/ 	.word	index@(_Z7cudaBFSPiS_S_iiS_S_S_S_Pb)
        /*0014*/ 	.word	0x00000000


	//----- nvinfo : EIATTR_REGCOUNT
	.align		4
.L_3:
        /*0018*/ 	.byte	0x04, 0x2f
        /*001a*/ 	.short	(.L_5 - .L_4)
	.align		4
.L_4:
        /*001c*/ 	.word	index@(_Z11augmentPathPiS_S_ii)
        /*0020*/ 	.word	0x00000016


	//----- nvinfo : EIATTR_FRAME_SIZE
	.align		4
.L_5:
        /*0024*/ 	.byte	0x04, 0x11
        /*0026*/ 	.short	(.L_7 - .L_6)
	.align		4
.L_6:
        /*0028*/ 	.word	index@(_Z11augmentPathPiS_S_ii)
        /*002c*/ 	.word	0x00000000


	//----- nvinfo : EIATTR_MIN_STACK_SIZE
	.align		4
.L_7:
        /*0030*/ 	.byte	0x04, 0x12
        /*0032*/ 	.short	(.L_9 - .L_8)
	.align		4
.L_8:
        /*0034*/ 	.word	index@(_Z11augmentPathPiS_S_ii)
        /*0038*/ 	.word	0x00000000


	//----- nvinfo : EIATTR_MIN_STACK_SIZE
	.align		4
.L_9:
        /*003c*/ 	.byte	0x04, 0x12
        /*003e*/ 	.short	(.L_11 - .L_10)
	.align		4
.L_10:
        /*0040*/ 	.word	index@(_Z7cudaBFSPiS_S_iiS_S_S_S_Pb)
        /*0044*/ 	.word	0x00000000
.L_11:


//--------------------- .nv.compat                --------------------------
	.section	.nv.compat,"",@"SHT_CUDA_COMPAT_INFO"
	.align	4
        /*0000*/ 	.byte	0x02, 0x09, 0x00, 0x00, 0x02, 0x02, 0x01, 0x00, 0x02, 0x05, 0x05, 0x00, 0x03, 0x07, 0x01, 0x01
        /*0010*/ 	.byte	0x02, 0x03, 0x00, 0x00, 0x02, 0x06, 0x01, 0x00, 0x04, 0x0b, 0x08, 0x00, 0x09, 0x00, 0x00, 0x00
        /*0020*/ 	.byte	0x00, 0x00, 0x00, 0x00


//--------------------- .nv.info._Z11augmentPathPiS_S_ii --------------------------
	.section	.nv.info._Z11augmentPathPiS_S_ii,"",@"SHT_CUDA_INFO"
	.sectionflags	@""
	.align	4


	//----- nvinfo : EIATTR_CUDA_API_VERSION
	.align		4
        /*0000*/ 	.byte	0x04, 0x37
        /*0002*/ 	.short	(.L_13 - .L_12)
.L_12:
        /*0004*/ 	.word	0x00000082


	//----- nvinfo : EIATTR_KPARAM_INFO
	.align		4
.L_13:
        /*0008*/ 	.byte	0x04, 0x17
        /*000a*/ 	.short	(.L_15 - .L_14)
.L_14:
        /*000c*/ 	.word	0x00000000
        /*0010*/ 	.short	0x0004
        /*0012*/ 	.short	0x001c
        /*0014*/ 	.byte	0x00, 0xf0, 0x11, 0x00


	//----- nvinfo : EIATTR_KPARAM_INFO
	.align		4
.L_15:
        /*0018*/ 	.byte	0x04, 0x17
        /*001a*/ 	.short	(.L_17 - .L_16)
.L_16:
        /*001c*/ 	.word	0x00000000
        /*0020*/ 	.short	0x0003
        /*0022*/ 	.short	0x0018
        /*0024*/ 	.byte	0x00, 0xf0, 0x11, 0x00


	//----- nvinfo : EIATTR_KPARAM_INFO
	.align		4
.L_17:
        /*0028*/ 	.byte	0x04, 0x17
        /*002a*/ 	.short	(.L_19 - .L_18)
.L_18:
        /*002c*/ 	.word	0x00000000
        /*0030*/ 	.short	0x0002
        /*0032*/ 	.short	0x0010
        /*0034*/ 	.byte	0x00, 0xf5, 0x21, 0x00


	//----- nvinfo : EIATTR_KPARAM_INFO
	.align		4
.L_19:
        /*0038*/ 	.byte	0x04, 0x17
        /*003a*/ 	.short	(.L_21 - .L_20)
.L_20:
        /*003c*/ 	.word	0x00000000
        /*0040*/ 	.short	0x0001
        /*0042*/ 	.short	0x0008
        /*0044*/ 	.byte	0x00, 0xf5, 0x21, 0x00


	//----- nvinfo : EIATTR_KPARAM_INFO
	.align		4
.L_21:
        /*0048*/ 	.byte	0x04, 0x17
        /*004a*/ 	.short	(.L_23 - .L_22)
.L_22:
        /*004c*/ 	.word	0x00000000
        /*0050*/ 	.short	0x0000
        /*0052*/ 	.short	0x0000
        /*0054*/ 	.byte	0x00, 0xf5, 0x21, 0x00


	//----- nvinfo : EIATTR_SPARSE_MMA_MASK
	.align		4
.L_23:
        /*0058*/ 	.byte	0x03, 0x50
        /*005a*/ 	.short	0x0000


	//----- nvinfo : EIATTR_MAXREG_COUNT
	.align		4
        /*005c*/ 	.byte	0x03, 0x1b
        /*005e*/ 	.short	0x00ff


	//----- nvinfo : EIATTR_MERCURY_ISA_VERSION
	.align		4
        /*0060*/ 	.byte	0x03, 0x5f
        /*0062*/ 	.short	0x0101


	//----- nvinfo : EIATTR_VRC_CTA_INIT_COUNT
	.align		4
        /*0064*/ 	.byte	0x02, 0x4a
	.zero		1
	.zero		1


	//----- nvinfo : EIATTR_EXIT_INSTR_OFFSETS
	.align		4
        /*0068*/ 	.byte	0x04, 0x1c
        /*006a*/ 	.short	(.L_25 - .L_24)


	//   ....[0]....
.L_24:
        /*006c*/ 	.word	0x00000070


	//   ....[1]....
        /*0070*/ 	.word	0x000000f0


	//   ....[2]....
        /*0074*/ 	.word	0x000003f0


	//----- nvinfo : EIATTR_CRS_STACK_SIZE
	.align		4
.L_25:
        /*0078*/ 	.byte	0x04, 0x1e
        /*007a*/ 	.short	(.L_27 - .L_26)
.L_26:
        /*007c*/ 	.word	0x00000000


	//----- nvinfo : EIATTR_CBANK_PARAM_SIZE
	.align		4
.L_27:
        /*0080*/ 	.byte	0x03, 0x19
        /*0082*/ 	.short	0x0020


	//----- nvinfo : EIATTR_PARAM_CBANK
	.align		4
        /*0084*/ 	.byte	0x04, 0x0a
        /*0086*/ 	.short	(.L_29 - .L_28)
	.align		4
.L_28:
        /*0088*/ 	.word	index@(.nv.constant0._Z11augmentPathPiS_S_ii)
        /*008c*/ 	.short	0x0380
        /*008e*/ 	.short	0x0020


	//----- nvinfo : EIATTR_SW_WAR
	.align		4
.L_29:
        /*0090*/ 	.byte	0x04, 0x36
        /*0092*/ 	.short	(.L_31 - .L_30)
.L_30:
        /*0094*/ 	.word	0x00000008
.L_31:


//--------------------- .nv.info._Z7cudaBFSPiS_S_iiS_S_S_S_Pb --------------------------
	.section	.nv.info._Z7cudaBFSPiS_S_iiS_S_S_S_Pb,"",@"SHT_CUDA_INFO"
	.sectionflags	@""
	.align	4


	//----- nvinfo : EIATTR_CUDA_API_VERSION
	.align		4
        /*0000*/ 	.byte	0x04, 0x37
        /*0002*/ 	.short	(.L_33 - .L_32)
.L_32:
        /*0004*/ 	.word	0x00000082


	//----- nvinfo : EIATTR_KPARAM_INFO
	.align		4
.L_33:
        /*0008*/ 	.byte	0x04, 0x17
        /*000a*/ 	.short	(.L_35 - .L_34)
.L_34:
        /*000c*/ 	.word	0x00000000
        /*0010*/ 	.short	0x0009
        /*0012*/ 	.short	0x0040
        /*0014*/ 	.byte	0x00, 0xf5, 0x21, 0x00


	//----- nvinfo : EIATTR_KPARAM_INFO
	.align		4
.L_35:
        /*0018*/ 	.byte	0x04, 0x17
        /*001a*/ 	.short	(.L_37 - .L_36)
.L_36:
        /*001c*/ 	.word	0x00000000
        /*0020*/ 	.short	0x0008
        /*0022*/ 	.short	0x0038
        /*0024*/ 	.byte	0x00, 0xf5, 0x21, 0x00


	//----- nvinfo : EIATTR_KPARAM_INFO
	.align		4
.L_37:
        /*0028*/ 	.byte	0x04, 0x17
        /*002a*/ 	.short	(.L_39 - .L_38)
.L_38:
        /*002c*/ 	.word	0x00000000
        /*0030*/ 	.short	0x0007
        /*0032*/ 	.short	0x0030
        /*0034*/ 	.byte	0x00, 0xf5, 0x21, 0x00


	//----- nvinfo : EIATTR_KPARAM_INFO
	.align		4
.L_39:
        /*0038*/ 	.byte	0x04, 0x17
        /*003a*/ 	.short	(.L_41 - .L_40)
.L_40:
        /*003c*/ 	.word	0x00000000
        /*0040*/ 	.short	0x0006
        /*0042*/ 	.short	0x0028
        /*0044*/ 	.byte	0x00, 0xf5, 0x21, 0x00


	//----- nvinfo : EIATTR_KPARAM_INFO
	.align		4
.L_41:
        /*0048*/ 	.byte	0x04, 0x17
        /*004a*/ 	.short	(.L_43 - .L_42)
.L_42:
        /*004c*/ 	.word	0x00000000
        /*0050*/ 	.short	0x0005
        /*0052*/ 	.short	0x0020
        /*0054*/ 	.byte	0x00, 0xf5, 0x21, 0x00


	//----- nvinfo : EIATTR_KPARAM_INFO
	.align		4
.L_43:
        /*0058*/ 	.byte	0x04, 0x17
        /*005a*/ 	.short	(.L_45 - .L_44)
.L_44:
        /*005c*/ 	.word	0x00000000
        /*0060*/ 	.short	0x0004
        /*0062*/ 	.short	0x001c
        /*0064*/ 	.byte	0x00, 0xf0, 0x11, 0x00


	//----- nvinfo : EIATTR_KPARAM_INFO
	.align		4
.L_45:
        /*0068*/ 	.byte	0x04, 0x17
        /*006a*/ 	.short	(.L_47 - .L_46)
.L_46:
        /*006c*/ 	.word	0x00000000
        /*0070*/ 	.short	0x0003
        /*0072*/ 	.short	0x0018
        /*0074*/ 	.byte	0x00, 0xf0, 0x11, 0x00


	//----- nvinfo : EIATTR_KPARAM_INFO
	.align		4
.L_47:
        /*0078*/ 	.byte	0x04, 0x17
        /*007a*/ 	.short	(.L_49 - .L_48)
.L_48:
        /*007c*/ 	.word	0x00000000
        /*0080*/ 	.short	0x0002
        /*0082*/ 	.short	0x0010
        /*0084*/ 	.byte	0x00, 0xf5, 0x21, 0x00


	//----- nvinfo : EIATTR_KPARAM_INFO
	.align		4
.L_49:
        /*0088*/ 	.byte	0x04, 0x17
        /*008a*/ 	.short	(.L_51 - .L_50)
.L_50:
        /*008c*/ 	.word	0x00000000
        /*0090*/ 	.short	0x0001
        /*0092*/ 	.short	0x0008
        /*0094*/ 	.byte	0x00, 0xf5, 0x21, 0x00


	//----- nvinfo : EIATTR_KPARAM_INFO
	.align		4
.L_51:
        /*0098*/ 	.byte	0x04, 0x17
        /*009a*/ 	.short	(.L_53 - .L_52)
.L_52:
        /*009c*/ 	.word	0x00000000
        /*00a0*/ 	.short	0x0000
        /*00a2*/ 	.short	0x0000
        /*00a4*/ 	.byte	0x00, 0xf5, 0x21, 0x00


	//----- nvinfo : EIATTR_SPARSE_MMA_MASK
	.align		4
.L_53:
        /*00a8*/ 	.byte	0x03, 0x50
        /*00aa*/ 	.short	0x0000


	//----- nvinfo : EIATTR_MAXREG_COUNT
	.align		4
        /*00ac*/ 	.byte	0x03, 0x1b
        /*00ae*/ 	.short	0x00ff


	//----- nvinfo : EIATTR_NUM_BARRIERS
	.align		4
        /*00b0*/ 	.byte	0x02, 0x4c
        /*00b2*/ 	.byte	0x01
	.zero		1


	//----- nvinfo : EIATTR_MERCURY_ISA_VERSION
	.align		4
        /*00b4*/ 	.byte	0x03, 0x5f
        /*00b6*/ 	.short	0x0101


	//----- nvinfo : EIATTR_VRC_CTA_INIT_COUNT
	.align		4
        /*00b8*/ 	.byte	0x02, 0x4a
	.zero		1
	.zero		1


	//----- nvinfo : EIATTR_EXIT_INSTR_OFFSETS
	.align		4
        /*00bc*/ 	.byte	0x04, 0x1c
        /*00be*/ 	.short	(.L_55 - .L_54)


	//   ....[0]....
.L_54:
        /*00c0*/ 	.word	0x000001e0


	//   ....[1]....
        /*00c4*/ 	.word	0x00000280


	//   ....[2]....
        /*00c8*/ 	.word	0x00000500


	//----- nvinfo : EIATTR_CRS_STACK_SIZE
	.align		4
.L_55:
        /*00cc*/ 	.byte	0x04, 0x1e
        /*00ce*/ 	.short	(.L_57 - .L_56)
.L_56:
        /*00d0*/ 	.word	0x00000000


	//----- nvinfo : EIATTR_CBANK_PARAM_SIZE
	.align		4
.L_57:
        /*00d4*/ 	.byte	0x03, 0x19
        /*00d6*/ 	.short	0x0048


	//----- nvinfo : EIATTR_PARAM_CBANK
	.align		4
        /*00d8*/ 	.byte	0x04, 0x0a
        /*00da*/ 	.short	(.L_59 - .L_58)
	.align		4
.L_58:
        /*00dc*/ 	.word	index@(.nv.constant0._Z7cudaBFSPiS_S_iiS_S_S_S_Pb)
        /*00e0*/ 	.short	0x0380
        /*00e2*/ 	.short	0x0048


	//----- nvinfo : EIATTR_SW_WAR
	.align		4
.L_59:
        /*00e4*/ 	.byte	0x04, 0x36
        /*00e6*/ 	.short	(.L_61 - .L_60)
.L_60:
        /*00e8*/ 	.word	0x00000008
.L_61:


//--------------------- .nv.callgraph             --------------------------
	.section	.nv.callgraph,"",@"SHT_CUDA_CALLGRAPH"
	.align	4
	.sectionentsize	8
	.align		4
        /*0000*/ 	.word	0x00000000
	.align		4
        /*0004*/ 	.word	0xffffffff
	.align		4
        /*0008*/ 	.word	0x00000000
	.align		4
        /*000c*/ 	.word	0xfffffffe
	.align		4
        /*0010*/ 	.word	0x00000000
	.align		4
        /*0014*/ 	.word	0xfffffffd
	.align		4
        /*0018*/ 	.word	0x00000000
	.align		4
        /*001c*/ 	.word	0xfffffffc


//--------------------- .text._Z11augmentPathPiS_S_ii --------------------------
	.section	.text._Z11augmentPathPiS_S_ii,"ax",@progbits
	.align	128
        .global         _Z11augmentPathPiS_S_ii
        .type           _Z11augmentPathPiS_S_ii,@function
        .size           _Z11augmentPathPiS_S_ii,(.L_x_14 - _Z11augmentPathPiS_S_ii)
        .other          _Z11augmentPathPiS_S_ii,@"STO_CUDA_ENTRY STV_DEFAULT"
_Z11augmentPathPiS_S_ii:
.text._Z11augmentPathPiS_S_ii:
[----:B------:R-:W-:Y:S01]  /*0000*/  LDC R1, c[0x0][0x37c] ;  /* 0x0000df00ff017b82 */ /* 0x000fe20000000800 */
[----:B------:R-:W0:Y:S07]  /*0010*/  S2R R5, SR_TID.X ;  /* 0x0000000000057919 */ /* 0x000e2e0000002100 */
[----:B------:R-:W1:Y:S01]  /*0020*/  S2UR UR4, SR_CTAID.X ;  /* 0x00000000000479c3 */ /* 0x000e620000002500 */
[----:B------:R-:W1:Y:S02]  /*0030*/  LDCU UR5, c[0x0][0x360] ;  /* 0x00006c00ff0577ac */ /* 0x000e640008000800 */
[----:B-1----:R-:W-:-:S06]  /*0040*/  UIMAD UR4, UR4, UR5, URZ ;  /* 0x00000005040472a4 */ /* 0x002fcc000f8e02ff */
[----:B0-----:R-:W-:-:S05]  /*0050*/  IMAD R5, R5, UR4, RZ ;  /* 0x0000000405057c24 */ /* 0x001fca000f8e02ff */
[----:B------:R-:W-:-:S13]  /*0060*/  ISETP.GT.AND P0, PT, R5, 0x4, PT ;  /* 0x000000040500780c */ /* 0x000fda0003f04270 */
[----:B------:R-:W-:Y:S05]  /*0070*/  @P0 EXIT ;  /* 0x000000000000094d */ /* 0x000fea0003800000 */
[----:B------:R-:W0:Y:S01]  /*0080*/  LDCU.64 UR6, c[0x0][0x388] ;  /* 0x00007100ff0677ac */ /* 0x000e220008000a00 */
[----:B------:R-:W1:Y:S01]  /*0090*/  LDCU.64 UR4, c[0x0][0x358] ;  /* 0x00006b00ff0477ac */ /* 0x000e620008000a00 */
[----:B0-----:R-:W-:Y:S02]  /*00a0*/  MOV R2, UR6 ;  /* 0x0000000600027c02 */ /* 0x001fe40008000f00 */
[----:B------:R-:W-:-:S03]  /*00b0*/  MOV R3, UR7 ;  /* 0x0000000700037c02 */ /* 0x000fc60008000f00 */
[----:B------:R-:W-:-:S06]  /*00c0*/  IMAD.WIDE R6, R5, 0x4, R2 ;  /* 0x0000000405067825 */ /* 0x000fcc00078e0202 */
[----:B-1----:R-:W2:Y:S02]  /*00d0*/  LDG.E R6, desc[UR4][R6.64] ;  /* 0x0000000406067981 */ /* 0x002ea4000c1e1900 */
[----:B--2---:R-:W-:-:S13]  /*00e0*/  ISETP.NE.AND P0, PT, R6, -0x1, PT ;  /* 0xffffffff0600780c */ /* 0x004fda0003f05270 */
[----:B------:R-:W-:Y:S05]  /*00f0*/  @!P0 EXIT ;  /* 0x000000000000894d */ /* 0x000fea0003800000 */
[----:B------:R-:W0:Y:S01]  /*0100*/  LDCU UR6, c[0x0][0x398] ;  /* 0x00007300ff0677ac */ /* 0x000e220008000800 */
[----:B------:R-:W1:Y:S01]  /*0110*/  LDC.64 R12, c[0x0][0x390] ;  /* 0x0000e400ff0c7b82 */ /* 0x000e620000000a00 */
[----:B------:R-:W-:Y:S01]  /*0120*/  BSSY.RECONVERGENT B0, `(.L_x_0) ;  /* 0x0000014000007945 */ /* 0x000fe20003800200 */
[----:B------:R-:W-:Y:S02]  /*0130*/  HFMA2 R0, -RZ, RZ, 0.9501953125, -12 ;  /* 0x3b9aca00ff007431 */ /* 0x000fe400000001ff */
[----:B0-----:R-:W-:Y:S01]  /*0140*/  IMAD.U32 R4, RZ, RZ, UR6 ;  /* 0x00000006ff047e24 */ /* 0x001fe2000f8e00ff */
[----:B------:R-:W0:Y:S04]  /*0150*/  LDCU UR6, c[0x0][0x398] ;  /* 0x00007300ff0677ac */ /* 0x000e280008000800 */
[----:B------:R-:W-:-:S13]  /*0160*/  ISETP.NE.AND P0, PT, R5, R4, PT ;  /* 0x000000040500720c */ /* 0x000fda0003f05270 */
[----:B------:R-:W-:Y:S05]  /*0170*/  @!P0 BRA `(.L_x_1) ;  /* 0x0000000000388947 */ /* 0x000fea0003800000 */
[----:B------:R-:W2:Y:S01]  /*0180*/  LDC.64 R10, c[0x0][0x380] ;  /* 0x0000e000ff0a7b82 */ /* 0x000ea20000000a00 */
[----:B------:R-:W-:Y:S01]  /*0190*/  IMAD.MOV.U32 R0, RZ, RZ, 0x3b9aca00 ;  /* 0x3b9aca00ff007424 */ /* 0x000fe200078e00ff */
[----:B------:R-:W-:-:S06]  /*01a0*/  MOV R15, R5 ;  /* 0x00000005000f7202 */ /* 0x000fcc0000000f00 */
[----:B------:R-:W3:Y:S02]  /*01b0*/  LDC.64 R2, c[0x0][0x388] ;  /* 0x0000e200ff027b82 */ /* 0x000ee40000000a00 */
.L_x_2:
[----:B---3--:R-:W-:-:S06]  /*01c0*/  IMAD.WIDE R6, R15, 0x4, R2 ;  /* 0x000000040f067825 */ /* 0x008fcc00078e0202 */
[----:B------:R-:W3:Y:S01]  /*01d0*/  LDG.E R6, desc[UR4][R6.64] ;  /* 0x0000000406067981 */ /* 0x000ee2000c1e1900 */
[----:B0-----:R-:W-:Y:S02]  /*01e0*/  IMAD.U32 R4, RZ, RZ, UR6 ;  /* 0x00000006ff047e24 */ /* 0x001fe4000f8e00ff */
[----:B---3--:R-:W-:-:S04]  /*01f0*/  IMAD R9, R6, 0x5, R15 ;  /* 0x0000000506097824 */ /* 0x008fc800078e020f */
[----:B--2---:R-:W-:-:S06]  /*0200*/  IMAD.WIDE R8, R9, 0x4, R10 ;  /* 0x0000000409087825 */ /* 0x004fcc00078e020a */
[----:B------:R-:W2:Y:S01]  /*0210*/  LDG.E R9, desc[UR4][R8.64] ;  /* 0x0000000408097981 */ /* 0x000ea2000c1e1900 */
[----:B------:R-:W-:Y:S02]  /*0220*/  ISETP.NE.AND P0, PT, R6, R4, PT ;  /* 0x000000040600720c */ /* 0x000fe40003f05270 */
[----:B------:R-:W-:Y:S02]  /*0230*/  MOV R15, R6 ;  /* 0x00000006000f7202 */ /* 0x000fe40000000f00 */
[----:B--2---:R-:W-:-:S09]  /*0240*/  VIMNMX R0, PT, PT, R9, R0, PT ;  /* 0x0000000009007248 */ /* 0x004fd20003fe0100 */
[----:B------:R-:W-:Y:S05]  /*0250*/  @P0 BRA `(.L_x_2) ;  /* 0xfffffffc00d80947 */ /* 0x000fea000383ffff */
.L_x_1:
[----:B0-----:R-:W-:Y:S05]  /*0260*/  BSYNC.RECONVERGENT B0 ;  /* 0x0000000000007941 */ /* 0x001fea0003800200 */
.L_x_0:
[----:B------:R-:W0:Y:S01]  /*0270*/  LDC.64 R6, c[0x0][0x380] ;  /* 0x0000e000ff067b82 */ /* 0x000e220000000a00 */
[C---:B------:R-:W-:Y:S01]  /*0280*/  ISETP.NE.AND P0, PT, R5.reuse, R4, PT ;  /* 0x000000040500720c */ /* 0x040fe20003f05270 */
[----:B------:R-:W-:Y:S01]  /*0290*/  BSSY.RECONVERGENT B0, `(.L_x_3) ;  /* 0x0000012000007945 */ /* 0x000fe20003800200 */
[----:B-1----:R-:W-:-:S11]  /*02a0*/  IMAD.WIDE R8, R5, 0x4, R12 ;  /* 0x0000000405087825 */ /* 0x002fd600078e020c */
[----:B------:R-:W-:Y:S05]  /*02b0*/  @!P0 BRA `(.L_x_4) ;  /* 0x00000000003c8947 */ /* 0x000fea0003800000 */
.L_x_5:
[----:B------:R-:W-:-:S06]  /*02c0*/  IMAD.WIDE R10, R5, 0x4, R2 ;  /* 0x00000004050a7825 */ /* 0x000fcc00078e0202 */
[----:B------:R-:W2:Y:S02]  /*02d0*/  LDG.E R10, desc[UR4][R10.64] ;  /* 0x000000040a0a7981 */ /* 0x000ea4000c1e1900 */
[----:B-12---:R-:W-:-:S04]  /*02e0*/  IMAD R13, R10, 0x5, R5 ;  /* 0x000000050a0d7824 */ /* 0x006fc800078e0205 */
[----:B0-----:R-:W-:-:S05]  /*02f0*/  IMAD.WIDE R12, R13, 0x4, R6 ;  /* 0x000000040d0c7825 */ /* 0x001fca00078e0206 */
[----:B------:R-:W2:Y:S01]  /*0300*/  LDG.E R15, desc[UR4][R12.64] ;  /* 0x000000040c0f7981 */ /* 0x000ea2000c1e1900 */
[----:B------:R-:W-:Y:S01]  /*0310*/  IMAD R5, R5, 0x5, R10 ;  /* 0x0000000505057824 */ /* 0x000fe200078e020a */
[----:B--2---:R-:W-:-:S03]  /*0320*/  IADD3 R17, PT, PT, R15, -R0, RZ ;  /* 0x800000000f117210 */ /* 0x004fc60007ffe0ff */
[----:B------:R-:W-:Y:S02]  /*0330*/  IMAD.WIDE R14, R5, 0x4, R6 ;  /* 0x00000004050e7825 */ /* 0x000fe400078e0206 */
[----:B------:R1:W-:Y:S04]  /*0340*/  STG.E desc[UR4][R12.64], R17 ;  /* 0x000000110c007986 */ /* 0x0003e8000c101904 */
[----:B------:R-:W2:Y:S01]  /*0350*/  LDG.E R5, desc[UR4][R14.64] ;  /* 0x000000040e057981 */ /* 0x000ea2000c1e1900 */
[----:B------:R-:W-:Y:S01]  /*0360*/  ISETP.NE.AND P0, PT, R10, R4, PT ;  /* 0x000000040a00720c */ /* 0x000fe20003f05270 */
[----:B--2---:R-:W-:Y:S01]  /*0370*/  IMAD.IADD R19, R5, 0x1, R0 ;  /* 0x0000000105137824 */ /* 0x004fe200078e0200 */
[----:B------:R-:W-:-:S04]  /*0380*/  MOV R5, R10 ;  /* 0x0000000a00057202 */ /* 0x000fc80000000f00 */
[----:B------:R1:W-:Y:S07]  /*0390*/  STG.E desc[UR4][R14.64], R19 ;  /* 0x000000130e007986 */ /* 0x0003ee000c101904 */
[----:B------:R-:W-:Y:S05]  /*03a0*/  @P0 BRA `(.L_x_5) ;  /* 0xfffffffc00c40947 */ /* 0x000fea000383ffff */
.L_x_4:
[----:B------:R-:W-:Y:S05]  /*03b0*/  BSYNC.RECONVERGENT B0 ;  /* 0x0000000000007941 */ /* 0x000fea0003800200 */
.L_x_3:
[----:B------:R-:W2:Y:S02]  /*03c0*/  LDG.E R3, desc[UR4][R8.64] ;  /* 0x0000000408037981 */ /* 0x000ea4000c1e1900 */
[----:B--2---:R-:W-:-:S05]  /*03d0*/  IADD3 R3, PT, PT, R3, R0, RZ ;  /* 0x0000000003037210 */ /* 0x004fca0007ffe0ff */
[----:B------:R-:W-:Y:S01]  /*03e0*/  STG.E desc[UR4][R8.64], R3 ;  /* 0x0000000308007986 */ /* 0x000fe2000c101904 */
[----:B------:R-:W-:Y:S05]  /*03f0*/  EXIT ;  /* 0x000000000000794d */ /* 0x000fea0003800000 */
.L_x_6:
[----:B------:R-:W-:-:S00]  /*0400*/  BRA `(.L_x_6) ;  /* 0xfffffffc00fc7947 */ /* 0x000fc0000383ffff */
[----:B------:R-:W-:-:S00]  /*0410*/  NOP ;  /* 0x0000000000007918 */ /* 0x000fc00000000000 */
        /* <DEDUP_REMOVED lines=14> */
.L_x_14:


//--------------------- .text._Z7cudaBFSPiS_S_iiS_S_S_S_Pb --------------------------
	.section	.text._Z7cudaBFSPiS_S_iiS_S_S_S_Pb,"ax",@progbits
	.align	128
        .global         _Z7cudaBFSPiS_S_iiS_S_S_S_Pb
        .type           _Z7cudaBFSPiS_S_iiS_S_S_S_Pb,@function
        .size           _Z7cudaBFSPiS_S_iiS_S_S_S_Pb,(.L_x_15 - _Z7cudaBFSPiS_S_iiS_S_S_S_Pb)
        .other          _Z7cudaBFSPiS_S_iiS_S_S_S_Pb,@"STO_CUDA_ENTRY STV_DEFAULT"
_Z7cudaBFSPiS_S_iiS_S_S_S_Pb:
.text._Z7cudaBFSPiS_S_iiS_S_S_S_Pb:
[----:B------:R-:W-:Y:S01]  /*0000*/  LDC R1, c[0x0][0x37c] ;  /* 0x0000df00ff017b82 */ /* 0x000fe20000000800 */
[----:B------:R-:W0:Y:S07]  /*0010*/  S2R R0, SR_TID.X ;  /* 0x0000000000007919 */ /* 0x000e2e0000002100 */
[----:B------:R-:W1:Y:S01]  /*0020*/  S2UR UR4, SR_CTAID.X ;  /* 0x00000000000479c3 */ /* 0x000e620000002500 */
[----:B------:R-:W1:Y:S01]  /*0030*/  LDCU UR5, c[0x0][0x360] ;  /* 0x00006c00ff0577ac */ /* 0x000e620008000800 */
[----:B------:R-:W2:Y:S06]  /*0040*/  LDCU.64 UR6, c[0x0][0x3c0] ;  /* 0x00007800ff0677ac */ /* 0x000eac0008000a00 */
[----:B------:R-:W3:Y:S01]  /*0050*/  LDC.64 R6, c[0x0][0x3a8] ;  /* 0x0000ea00ff067b82 */ /* 0x000ee20000000a00 */
[----:B------:R-:W4:Y:S07]  /*0060*/  LDCU.64 UR8, c[0x0][0x358] ;  /* 0x00006b00ff0877ac */ /* 0x000f2e0008000a00 */
[----:B------:R-:W5:Y:S01]  /*0070*/  LDC.64 R8, c[0x0][0x3a0] ;  /* 0x0000e800ff087b82 */ /* 0x000f620000000a00 */
[----:B-1----:R-:W-:-:S06]  /*0080*/  UIMAD UR4, UR4, UR5, URZ ;  /* 0x00000005040472a4 */ /* 0x002fcc000f8e02ff */
[----:B0-----:R-:W-:Y:S02]  /*0090*/  IMAD R0, R0, UR4, RZ ;  /* 0x0000000400007c24 */ /* 0x001fe4000f8e02ff */
[----:B------:R-:W-:-:S03]  /*00a0*/  IMAD.MOV.U32 R11, RZ, RZ, 0x1 ;  /* 0x00000001ff0b7424 */ /* 0x000fc600078e00ff */
[----:B------:R-:W0:Y:S01]  /*00b0*/  LDCU UR4, c[0x0][0x39c] ;  /* 0x00007380ff0477ac */ /* 0x000e220008000800 */
[----:B--2---:R-:W-:-:S04]  /*00c0*/  IADD3 R4, P0, PT, R0, UR6, RZ ;  /* 0x0000000600047c10 */ /* 0x004fc8000ff1e0ff */
[----:B------:R-:W-:-:S05]  /*00d0*/  LEA.HI.X.SX32 R5, R0, UR7, 0x1, P0 ;  /* 0x0000000700057c11 */ /* 0x000fca00080f0eff */
[----:B----4-:R-:W2:Y:S01]  /*00e0*/  LDG.E.U8 R2, desc[UR8][R4.64] ;  /* 0x0000000804027981 */ /* 0x010ea2000c1e1100 */
[----:B0-----:R-:W-:-:S04]  /*00f0*/  UIADD3 UR5, UP0, UPT, UR6, UR4, URZ ;  /* 0x0000000406057290 */ /* 0x001fc8000ff1e0ff */
[----:B------:R-:W-:-:S06]  /*0100*/  ULEA.HI.X.SX32 UR4, UR4, UR7, 0x1, UP0 ;  /* 0x0000000704047291 */ /* 0x000fcc00080f0eff */
[----:B------:R-:W-:Y:S01]  /*0110*/  IMAD.U32 R3, RZ, RZ, UR4 ;  /* 0x00000004ff037e24 */ /* 0x000fe2000f8e00ff */
[----:B--2---:R-:W-:Y:S01]  /*0120*/  ISETP.NE.AND P0, PT, R2, RZ, PT ;  /* 0x000000ff0200720c */ /* 0x004fe20003f05270 */
[----:B------:R-:W-:-:S03]  /*0130*/  IMAD.U32 R2, RZ, RZ, UR5 ;  /* 0x00000005ff027e24 */ /* 0x000fc6000f8e00ff */
[----:B------:R-:W-:-:S13]  /*0140*/  ISETP.GT.OR P0, PT, R0, 0x4, P0 ;  /* 0x000000040000780c */ /* 0x000fda0000704670 */
[----:B---3--:R-:W-:Y:S01]  /*0150*/  @!P0 IMAD.WIDE R6, R0, 0x4, R6 ;  /* 0x0000000400068825 */ /* 0x008fe200078e0206 */
[----:B------:R-:W-:-:S03]  /*0160*/  @!P0 MOV R13, 0xffffffff ;  /* 0xffffffff000d8802 */ /* 0x000fc60000000f00 */
[----:B-----5:R-:W-:Y:S01]  /*0170*/  @!P0 IMAD.WIDE R8, R0, 0x4, R8 ;  /* 0x0000000400088825 */ /* 0x020fe200078e0208 */
[----:B------:R0:W-:Y:S04]  /*0180*/  @!P0 STG.E desc[UR8][R6.64], R0 ;  /* 0x0000000006008986 */ /* 0x0001e8000c101908 */
[----:B------:R0:W-:Y:S04]  /*0190*/  @!P0 STG.E.U8 desc[UR8][R4.64], R11 ;  /* 0x0000000b04008986 */ /* 0x0001e8000c101108 */
[----:B------:R0:W-:Y:S01]  /*01a0*/  @!P0 STG.E desc[UR8][R8.64], R13 ;  /* 0x0000000d08008986 */ /* 0x0001e2000c101908 */
[----:B------:R-:W-:Y:S06]  /*01b0*/  BAR.SYNC.DEFER_BLOCKING 0x0 ;  /* 0x0000000000007b1d */ /* 0x000fec0000010000 */
[----:B------:R-:W2:Y:S02]  /*01c0*/  LDG.E.U8 R10, desc[UR8][R2.64] ;  /* 0x00000008020a7981 */ /* 0x000ea4000c1e1100 */
[----:B--2---:R-:W-:-:S13]  /*01d0*/  ISETP.NE.AND P0, PT, R10, RZ, PT ;  /* 0x000000ff0a00720c */ /* 0x004fda0003f05270 */
[----:B0-----:R-:W-:Y:S05]  /*01e0*/  @P0 EXIT ;  /* 0x000000000000094d */ /* 0x001fea0003800000 */
[----:B------:R-:W0:Y:S01]  /*01f0*/  LDC.64 R4, c[0x0][0x380] ;  /* 0x0000e000ff047b82 */ /* 0x000e220000000a00 */
[----:B------:R-:W1:Y:S02]  /*0200*/  LDCU UR5, c[0x0][0x398] ;  /* 0x00007300ff0577ac */ /* 0x000e640008000800 */
[----:B-1----:R-:W-:-:S04]  /*0210*/  UIADD3 UR4, UP0, UPT, UR6, UR5, URZ ;  /* 0x0000000506047290 */ /* 0x002fc8000ff1e0ff */
[----:B------:R-:W-:Y:S01]  /*0220*/  ULEA.HI.X.SX32 UR5, UR5, UR7, 0x1, UP0 ;  /* 0x0000000705057291 */ /* 0x000fe200080f0eff */
[----:B0-----:R-:W-:-:S11]  /*0230*/  IMAD.WIDE R4, R0, 0x4, R4 ;  /* 0x0000000400047825 */ /* 0x001fd600078e0204 */
.L_x_12:
[----:B------:R-:W-:Y:S02]  /*0240*/  IMAD.U32 R6, RZ, RZ, UR4 ;  /* 0x00000004ff067e24 */ /* 0x000fe4000f8e00ff */
[----:B------:R-:W-:-:S05]  /*0250*/  IMAD.U32 R7, RZ, RZ, UR5 ;  /* 0x00000005ff077e24 */ /* 0x000fca000f8e00ff */
[----:B--2---:R-:W2:Y:S02]  /*0260*/  LDG.E.U8 R6, desc[UR8][R6.64] ;  /* 0x0000000806067981 */ /* 0x004ea4000c1e1100 */
[----:B--2---:R-:W-:-:S13]  /*0270*/  ISETP.NE.AND P0, PT, R6, RZ, PT ;  /* 0x000000ff0600720c */ /* 0x004fda0003f05270 */
[----:B01-3--:R-:W-:Y:S05]  /*0280*/  @P0 EXIT ;  /* 0x000000000000094d */ /* 0x00bfea0003800000 */
[----:B------:R-:W2:Y:S01]  /*0290*/  LDG.E R17, desc[UR8][R4.64] ;  /* 0x0000000804117981 */ /* 0x000ea2000c1e1900 */
[----:B------:R-:W0:Y:S03]  /*02a0*/  LDCU.64 UR6, c[0x0][0x3c0] ;  /* 0x00007800ff0677ac */ /* 0x000e260008000a00 */
[----:B------:R-:W2:Y:S01]  /*02b0*/  LDG.E R14, desc[UR8][R4.64+0x4] ;  /* 0x00000408040e7981 */ /* 0x000ea2000c1e1900 */
[----:B------:R-:W-:Y:S01]  /*02c0*/  BSSY.RECONVERGENT B0, `(.L_x_7) ;  /* 0x000001f000007945 */ /* 0x000fe20003800200 */
[----:B--2---:R-:W-:-:S13]  /*02d0*/  ISETP.GE.AND P0, PT, R17, R14, PT ;  /* 0x0000000e1100720c */ /* 0x004fda0003f06270 */
[----:B0-----:R-:W-:Y:S05]  /*02e0*/  @P0 BRA `(.L_x_8) ;  /* 0x0000000000700947 */ /* 0x001fea0003800000 */
[----:B------:R-:W0:Y:S01]  /*02f0*/  LDC.64 R6, c[0x0][0x388] ;  /* 0x0000e200ff067b82 */ /* 0x000e220000000a00 */
[----:B------:R-:W-:-:S07]  /*0300*/  MOV R16, R14 ;  /* 0x0000000e00107202 */ /* 0x000fce0000000f00 */
[----:B------:R-:W1:Y:S08]  /*0310*/  LDC.64 R8, c[0x0][0x3b8] ;  /* 0x0000ee00ff087b82 */ /* 0x000e700000000a00 */
[----:B------:R-:W2:Y:S08]  /*0320*/  LDC.64 R10, c[0x0][0x3a0] ;  /* 0x0000e800ff0a7b82 */ /* 0x000eb00000000a00 */
[----:B------:R-:W3:Y:S02]  /*0330*/  LDC.64 R12, c[0x0][0x3a8] ;  /* 0x0000ea00ff0c7b82 */ /* 0x000ee40000000a00 */
.L_x_11:
[----:B0-----:R-:W-:-:S05]  /*0340*/  IMAD.WIDE R18, R17, 0x4, R6 ;  /* 0x0000000411127825 */ /* 0x001fca00078e0206 */
[----:B------:R-:W4:Y:S02]  /*0350*/  LDG.E R21, desc[UR8][R18.64] ;  /* 0x0000000812157981 */ /* 0x000f24000c1e1900 */
[----:B----4-:R-:W-:-:S04]  /*0360*/  IADD3 R14, P0, PT, R21, UR6, RZ ;  /* 0x00000006150e7c10 */ /* 0x010fc8000ff1e0ff */
[----:B------:R-:W-:-:S05]  /*0370*/  LEA.HI.X.SX32 R15, R21, UR7, 0x1, P0 ;  /* 0x00000007150f7c11 */ /* 0x000fca00080f0eff */
[----:B------:R-:W4:Y:S01]  /*0380*/  LDG.E.U8 R20, desc[UR8][R14.64] ;  /* 0x000000080e147981 */ /* 0x000f22000c1e1100 */
[----:B------:R-:W-:Y:S01]  /*0390*/  BSSY.RECONVERGENT B1, `(.L_x_9) ;  /* 0x000000e000017945 */ /* 0x000fe20003800200 */
[----:B----4-:R-:W-:-:S13]  /*03a0*/  ISETP.NE.AND P0, PT, R20, RZ, PT ;  /* 0x000000ff1400720c */ /* 0x010fda0003f05270 */
[----:B------:R-:W-:Y:S05]  /*03b0*/  @P0 BRA `(.L_x_10) ;  /* 0x00000000002c0947 */ /* 0x000fea0003800000 */
[----:B-1----:R-:W-:-:S06]  /*03c0*/  IMAD.WIDE R18, R17, 0x4, R8 ;  /* 0x0000000411127825 */ /* 0x002fcc00078e0208 */
[----:B------:R-:W4:Y:S02]  /*03d0*/  LDG.E R18, desc[UR8][R18.64] ;  /* 0x0000000812127981 */ /* 0x000f24000c1e1900 */
[----:B----4-:R-:W-:-:S13]  /*03e0*/  ISETP.GE.AND P0, PT, R18, 0x1, PT ;  /* 0x000000011200780c */ /* 0x010fda0003f06270 */
[----:B------:R-:W-:Y:S05]  /*03f0*/  @!P0 BRA `(.L_x_10) ;  /* 0x00000000001c8947 */ /* 0x000fea0003800000 */
[----:B---3--:R-:W-:-:S04]  /*0400*/  IMAD.WIDE R18, R21, 0x4, R12 ;  /* 0x0000000415127825 */ /* 0x008fc800078e020c */
[----:B------:R-:W-:Y:S01]  /*0410*/  IMAD.MOV.U32 R22, RZ, RZ, 0x1 ;  /* 0x00000001ff167424 */ /* 0x000fe200078e00ff */
[----:B------:R0:W-:Y:S01]  /*0420*/  STG.E desc[UR8][R18.64], R0 ;  /* 0x0000000012007986 */ /* 0x0001e2000c101908 */
[----:B--2---:R-:W-:-:S03]  /*0430*/  IMAD.WIDE R20, R21, 0x4, R10 ;  /* 0x0000000415147825 */ /* 0x004fc600078e020a */
[----:B------:R0:W-:Y:S04]  /*0440*/  STG.E.U8 desc[UR8][R14.64], R22 ;  /* 0x000000160e007986 */ /* 0x0001e8000c101108 */
[----:B------:R0:W-:Y:S04]  /*0450*/  STG.E desc[UR8][R20.64], R0 ;  /* 0x0000000014007986 */ /* 0x0001e8000c101908 */
[----:B------:R0:W5:Y:S02]  /*0460*/  LDG.E R16, desc[UR8][R4.64+0x4] ;  /* 0x0000040804107981 */ /* 0x000164000c1e1900 */
.L_x_10:
[----:B------:R-:W-:Y:S05]  /*0470*/  BSYNC.RECONVERGENT B1 ;  /* 0x0000000000017941 */ /* 0x000fea0003800200 */
.L_x_9:
[----:B------:R-:W-:-:S04]  /*0480*/  IADD3 R17, PT, PT, R17, 0x1, RZ ;  /* 0x0000000111117810 */ /* 0x000fc80007ffe0ff */
[----:B-----5:R-:W-:-:S13]  /*0490*/  ISETP.GE.AND P0, PT, R17, R16, PT ;  /* 0x000000101100720c */ /* 0x020fda0003f06270 */
[----:B------:R-:W-:Y:S05]  /*04a0*/  @!P0 BRA `(.L_x_11) ;  /* 0xfffffffc00a48947 */ /* 0x000fea000383ffff */
.L_x_8:
[----:B------:R-:W-:Y:S05]  /*04b0*/  BSYNC.RECONVERGENT B0 ;  /* 0x0000000000007941 */ /* 0x000fea0003800200 */
.L_x_7:
[----:B------:R-:W-:Y:S06]  /*04c0*/  BAR.SYNC.DEFER_BLOCKING 0x0 ;  /* 0x0000000000007b1d */ /* 0x000fec0000010000 */
[----:B------:R-:W4:Y:S02]  /*04d0*/  LDG.E.U8 R6, desc[UR8][R2.64] ;  /* 0x0000000802067981 */ /* 0x000f24000c1e1100 */
[----:B----4-:R-:W-:-:S13]  /*04e0*/  ISETP.NE.AND P0, PT, R6, RZ, PT ;  /* 0x000000ff0600720c */ /* 0x010fda0003f05270 */
[----:B------:R-:W-:Y:S05]  /*04f0*/  @!P0 BRA `(.L_x_12) ;  /* 0xfffffffc00508947 */ /* 0x000fea000383ffff */
[----:B------:R-:W-:Y:S05]  /*0500*/  EXIT ;  /* 0x000000000000794d */ /* 0x000fea0003800000 */
.L_x_13:
        /* <DEDUP_REMOVED lines=15> */
.L_x_15:


//--------------------- .nv.shared.reserved.0     --------------------------
	.section	.nv.shared.reserved.0,"aw",@nobits
	.weak		__nv_reservedSMEM_offset_0_alias
	.size		__nv_reservedSMEM_offset_0_alias, 0, 64
	.other		__nv_reservedSMEM_offset_0_alias,@"STO_CUDA_RESERVED_SHARED STV_DEFAULT"
__nv_reservedSMEM_offset_0_alias:
	.zero		0
	.zero		64


//--------------------- .nv.constant0._Z11augmentPathPiS_S_ii --------------------------
	.section	.nv.constant0._Z11augmentPathPiS_S_ii,"a",@progbits
	.sectionflags	@""
	.align	4
.nv.constant0._Z11augmentPathPiS_S_ii:
	.zero		928


//--------------------- .nv.constant0._Z7cudaBFSPiS_S_iiS_S_S_S_Pb --------------------------
	.section	.nv.constant0._Z7cudaBFSPiS_S_iiS_S_S_S_Pb,"a",@progbits
	.sectionflags	@""
	.align	4
.nv.constant0._Z7cudaBFSPiS_S_iiS_S_S_S_Pb:
	.zero		968


//--------------------- SYMBOLS --------------------------

	.type		.nv.reservedSmem.offset0,@object
	.size		.nv.reservedSmem.offset0,0x4
